	.headerflags	@"EF_CUDA_TEXMODE_UNIFIED EF_CUDA_64BIT_ADDRESS EF_CUDA_ACCELERATORS EF_CUDA_SM90 EF_CUDA_VIRTUAL_SM(EF_CUDA_SM90)"
	.elftype	@"ET_EXEC"


//--------------------- .nv.info                  --------------------------
	.section	.nv.info,"",@"SHT_CUDA_INFO"
	.align	4


	//----- nvinfo : EIATTR_REGCOUNT
	.align		4
        /*0000*/ 	.byte	0x04, 0x2f
        /*0002*/ 	.short	(.L_3 - .L_2)
	.align		4
.L_2:
        /*0004*/ 	.word	index@(triton_poi_fused__native_batch_norm_legit_no_training_leaky_relu_10)
        /*0008*/ 	.word	0x00000024


	//----- nvinfo : EIATTR_MIN_STACK_SIZE
	.align		4
.L_3:
        /*000c*/ 	.byte	0x04, 0x12
        /*000e*/ 	.short	(.L_5 - .L_4)
	.align		4
.L_4:
        /*0010*/ 	.word	index@(triton_poi_fused__native_batch_norm_legit_no_training_leaky_relu_10)
        /*0014*/ 	.word	0x00000000


	//----- nvinfo : EIATTR_FRAME_SIZE
	.align		4
.L_5:
        /*0018*/ 	.byte	0x04, 0x11
        /*001a*/ 	.short	(.L_7 - .L_6)
	.align		4
.L_6:
        /*001c*/ 	.word	index@(triton_poi_fused__native_batch_norm_legit_no_training_leaky_relu_10)
        /*0020*/ 	.word	0x00000000


	//----- nvinfo : EIATTR_MIN_STACK_SIZE
	.align		4
.L_7:
        /*0024*/ 	.byte	0x04, 0x12
        /*0026*/ 	.short	(.L_9 - .L_8)
	.align		4
.L_8:
        /*0028*/ 	.word	index@(triton_poi_fused__native_batch_norm_legit_no_training_leaky_relu_10)
        /*002c*/ 	.word	0x00000000
.L_9:


//--------------------- .nv.info.triton_poi_fused__native_batch_norm_legit_no_training_leaky_relu_10 --------------------------
	.section	.nv.info.triton_poi_fused__native_batch_norm_legit_no_training_leaky_relu_10,"",@"SHT_CUDA_INFO"
	.sectionflags	@""
	.align	4


	//----- nvinfo : EIATTR_CUDA_API_VERSION
	.align		4
        /*0000*/ 	.byte	0x04, 0x37
        /*0002*/ 	.short	(.L_11 - .L_10)
.L_10:
        /*0004*/ 	.word	0x0000007c


	//----- nvinfo : EIATTR_KPARAM_INFO
	.align		4
.L_11:
        /*0008*/ 	.byte	0x04, 0x17
        /*000a*/ 	.short	(.L_13 - .L_12)
.L_12:
        /*000c*/ 	.word	0x00000000
        /*0010*/ 	.short	0x0006
        /*0012*/ 	.short	0x0030
        /*0014*/ 	.byte	0x00, 0xf0, 0x11, 0x00


	//----- nvinfo : EIATTR_KPARAM_INFO
	.align		4
.L_13:
        /*0018*/ 	.byte	0x04, 0x17
        /*001a*/ 	.short	(.L_15 - .L_14)
.L_14:
        /*001c*/ 	.word	0x00000000
        /*0020*/ 	.short	0x0005
        /*0022*/ 	.short	0x0028
        /*0024*/ 	.byte	0x00, 0xf4, 0x21, 0x00


	//----- nvinfo : EIATTR_KPARAM_INFO
	.align		4
.L_15:
        /*0028*/ 	.byte	0x04, 0x17
        /*002a*/ 	.short	(.L_17 - .L_16)
.L_16:
        /*002c*/ 	.word	0x00000000
        /*0030*/ 	.short	0x0004
        /*0032*/ 	.short	0x0020
        /*0034*/ 	.byte	0x00, 0xf4, 0x21, 0x00


	//----- nvinfo : EIATTR_KPARAM_INFO
	.align		4
.L_17:
        /*0038*/ 	.byte	0x04, 0x17
        /*003a*/ 	.short	(.L_19 - .L_18)
.L_18:
        /*003c*/ 	.word	0x00000000
        /*0040*/ 	.short	0x0003
        /*0042*/ 	.short	0x0018
        /*0044*/ 	.byte	0x00, 0xf4, 0x21, 0x00


	//----- nvinfo : EIATTR_KPARAM_INFO
	.align		4
.L_19:
        /*0048*/ 	.byte	0x04, 0x17
        /*004a*/ 	.short	(.L_21 - .L_20)
.L_20:
        /*004c*/ 	.word	0x00000000
        /*0050*/ 	.short	0x0002
        /*0052*/ 	.short	0x0010
        /*0054*/ 	.byte	0x00, 0xf4, 0x21, 0x00


	//----- nvinfo : EIATTR_KPARAM_INFO
	.align		4
.L_21:
        /*0058*/ 	.byte	0x04, 0x17
        /*005a*/ 	.short	(.L_23 - .L_22)
.L_22:
        /*005c*/ 	.word	0x00000000
        /*0060*/ 	.short	0x0001
        /*0062*/ 	.short	0x0008
        /*0064*/ 	.byte	0x00, 0xf4, 0x21, 0x00


	//----- nvinfo : EIATTR_KPARAM_INFO
	.align		4
.L_23:
        /*0068*/ 	.byte	0x04, 0x17
        /*006a*/ 	.short	(.L_25 - .L_24)
.L_24:
        /*006c*/ 	.word	0x00000000
        /*0070*/ 	.short	0x0000
        /*0072*/ 	.short	0x0000
        /*0074*/ 	.byte	0x00, 0xf4, 0x21, 0x00


	//----- nvinfo : EIATTR_SPARSE_MMA_MASK
	.align		4
.L_25:
        /*0078*/ 	.byte	0x03, 0x50
        /*007a*/ 	.short	0x0000


	//----- nvinfo : EIATTR_MAXREG_COUNT
	.align		4
        /*007c*/ 	.byte	0x03, 0x1b
        /*007e*/ 	.short	0x00ff


	//----- nvinfo : EIATTR_EXIT_INSTR_OFFSETS
	.align		4
        /*0080*/ 	.byte	0x04, 0x1c
        /*0082*/ 	.short	(.L_27 - .L_26)


	//   ....[0]....
.L_26:
        /*0084*/ 	.word	0x00000b30


	//   ....[1]....
        /*0088*/ 	.word	0x00000b50


	//----- nvinfo : EIATTR_REQNTID
	.align		4
.L_27:
        /*008c*/ 	.byte	0x04, 0x10
        /*008e*/ 	.short	(.L_29 - .L_28)
.L_28:
        /*0090*/ 	.word	0x00000080
        /*0094*/ 	.word	0x00000001
        /*0098*/ 	.word	0x00000001


	//----- nvinfo : EIATTR_CBANK_PARAM_SIZE
	.align		4
.L_29:
        /*009c*/ 	.byte	0x03, 0x19
        /*009e*/ 	.short	0x0034


	//----- nvinfo : EIATTR_PARAM_CBANK
	.align		4
        /*00a0*/ 	.byte	0x04, 0x0a
        /*00a2*/ 	.short	(.L_31 - .L_30)
	.align		4
.L_30:
        /*00a4*/ 	.word	index@(.nv.constant0.triton_poi_fused__native_batch_norm_legit_no_training_leaky_relu_10)
        /*00a8*/ 	.short	0x0210
        /*00aa*/ 	.short	0x0034


	//----- nvinfo : EIATTR_SW_WAR
	.align		4
.L_31:
        /*00ac*/ 	.byte	0x04, 0x36
        /*00ae*/ 	.short	(.L_33 - .L_32)
.L_32:
        /*00b0*/ 	.word	0x00000008
.L_33:


//--------------------- .nv.callgraph             --------------------------
	.section	.nv.callgraph,"",@"SHT_CUDA_CALLGRAPH"
	.align	4
	.sectionentsize	8
	.align		4
        /*0000*/ 	.word	0x00000000
	.align		4
        /*0004*/ 	.word	0xffffffff
	.align		4
        /*0008*/ 	.word	0x00000000
	.align		4
        /*000c*/ 	.word	0xfffffffe
	.align		4
        /*0010*/ 	.word	0x00000000
	.align		4
        /*0014*/ 	.word	0xfffffffd
	.align		4
        /*0018*/ 	.word	0x00000000
	.align		4
        /*001c*/ 	.word	0xfffffffc


//--------------------- .nv.constant4             --------------------------
	.section	.nv.constant4,"a",@progbits
	.align	8
	.align		8
.nv.constant4:
        /*0000*/ 	.dword	_$_str
	.align		8
        /*0008*/ 	.dword	_$_str_$_2


//--------------------- .text.triton_poi_fused__native_batch_norm_legit_no_training_leaky_relu_10 --------------------------
	.section	.text.triton_poi_fused__native_batch_norm_legit_no_training_leaky_relu_10,"ax",@progbits
	.align	128
        .global         triton_poi_fused__native_batch_norm_legit_no_training_leaky_relu_10
        .type           triton_poi_fused__native_batch_norm_legit_no_training_leaky_relu_10,@function
        .size           triton_poi_fused__native_batch_norm_legit_no_training_leaky_relu_10,(.L_x_1 - triton_poi_fused__native_batch_norm_legit_no_training_leaky_relu_10)
        .other          triton_poi_fused__native_batch_norm_legit_no_training_leaky_relu_10,@"STO_CUDA_ENTRY STV_DEFAULT"
triton_poi_fused__native_batch_norm_legit_no_training_leaky_relu_10:
.text.triton_poi_fused__native_batch_norm_legit_no_training_leaky_relu_10:
[----:B------:R-:W0:Y:S02]  /*0000*/  LDC R1, c[0x0][0x28] ;  /* 0x00000a00ff017b82 */ /* 0x000e240000000800 */
[----:B------:R-:W1:Y:S01]  /*0010*/  S2R R0, SR_TID.X ;  /* 0x0000000000007919 */ /* 0x000e620000002100 */
[----:B------:R-:W2:Y:S01]  /*0020*/  LDC.64 R28, c[0x0][0x228] ;  /* 0x00008a00ff1c7b82 */ /* 0x000ea20000000a00 */
[----:B------:R-:W3:Y:S07]  /*0030*/  S2R R3, SR_CTAID.X ;  /* 0x0000000000037919 */ /* 0x000eee0000002500 */
[----:B------:R-:W4:Y:S01]  /*0040*/  LDC.64 R32, c[0x0][0x218] ;  /* 0x00008600ff207b82 */ /* 0x000f220000000a00 */
[----:B------:R-:W-:Y:S01]  /*0050*/  ULDC.64 UR4, c[0x0][0x208] ;  /* 0x0000820000047ab9 */ /* 0x000fe20000000a00 */
[----:B------:R-:W-:-:S02]  /*0060*/  CS2R R4, SRZ ;  /* 0x0000000000047805 */ /* 0x000fc4000001ff00 */
[----:B------:R-:W-:Y:S02]  /*0070*/  CS2R R6, SRZ ;  /* 0x0000000000067805 */ /* 0x000fe4000001ff00 */
[----:B------:R-:W-:Y:S02]  /*0080*/  CS2R R8, SRZ ;  /* 0x0000000000087805 */ /* 0x000fe4000001ff00 */
[----:B------:R-:W-:Y:S01]  /*0090*/  CS2R R10, SRZ ;  /* 0x00000000000a7805 */ /* 0x000fe2000001ff00 */
[----:B------:R-:W5:Y:S01]  /*00a0*/  LDC.64 R30, c[0x0][0x220] ;  /* 0x00008800ff1e7b82 */ /* 0x000f620000000a00 */
[----:B-1----:R-:W-:-:S04]  /*00b0*/  SHF.L.U32 R0, R0, 0x2, RZ ;  /* 0x0000000200007819 */ /* 0x002fc800000006ff */
[----:B------:R-:W-:Y:S02]  /*00c0*/  LOP3.LUT R0, R0, 0x1fc, RZ, 0xc0, !PT ;  /* 0x000001fc00007812 */ /* 0x000fe400078ec0ff */
[----:B---3--:R-:W-:Y:S02]  /*00d0*/  SHF.R.S32.HI R2, RZ, 0x15, R3 ;  /* 0x00000015ff027819 */ /* 0x008fe40000011403 */
[----:B------:R-:W-:Y:S02]  /*00e0*/  LEA R0, R3, R0, 0xa ;  /* 0x0000000003007211 */ /* 0x000fe400078e50ff */
[----:B------:R-:W-:Y:S02]  /*00f0*/  SGXT R3, R2, 0x1 ;  /* 0x000000010203781a */ /* 0x000fe40000000200 */
[----:B------:R-:W-:Y:S02]  /*0100*/  ISETP.GE.AND P1, PT, R0, 0x28800, PT ;  /* 0x000288000000780c */ /* 0x000fe40003f26270 */
[----:B------:R-:W-:-:S02]  /*0110*/  CS2R R12, SRZ ;  /* 0x00000000000c7805 */ /* 0x000fc4000001ff00 */
[----:B------:R-:W-:Y:S02]  /*0120*/  LEA.HI R3, R3, R0, RZ, 0x9 ;  /* 0x0000000003037211 */ /* 0x000fe400078f48ff */
[----:B------:R-:W-:Y:S01]  /*0130*/  CS2R R14, SRZ ;  /* 0x00000000000e7805 */ /* 0x000fe2000001ff00 */
[----:B----4-:R-:W-:Y:S01]  /*0140*/  IMAD.WIDE R32, R0, 0x4, R32 ;  /* 0x0000000400207825 */ /* 0x010fe200078e0220 */
[----:B------:R-:W-:-:S04]  /*0150*/  LOP3.LUT R3, R3, 0xfffffe00, RZ, 0xc0, !PT ;  /* 0xfffffe0003037812 */ /* 0x000fc800078ec0ff */
[----:B------:R-:W-:Y:S01]  /*0160*/  IADD3 R3, R0, -R3, RZ ;  /* 0x8000000300037210 */ /* 0x000fe20007ffe0ff */
[----:B------:R-:W3:Y:S04]  /*0170*/  @!P1 LDG.E.128 R4, desc[UR4][R32.64] ;  /* 0x0000000420049981 */ /* 0x000ee8000c1e1d00 */
[----:B--2---:R-:W-:-:S04]  /*0180*/  IMAD.WIDE R28, R3, 0x4, R28 ;  /* 0x00000004031c7825 */ /* 0x004fc800078e021c */
[----:B-----5:R-:W-:Y:S01]  /*0190*/  IMAD.WIDE R30, R3, 0x4, R30 ;  /* 0x00000004031e7825 */ /* 0x020fe200078e021e */
[----:B------:R-:W2:Y:S04]  /*01a0*/  @!P1 LDG.E.EL.128 R12, desc[UR4][R28.64] ;  /* 0x000000041c0c9981 */ /* 0x000ea8000c2e1d00 */
[----:B------:R-:W3:Y:S01]  /*01b0*/  @!P1 LDG.E.EL.128 R8, desc[UR4][R30.64] ;  /* 0x000000041e089981 */ /* 0x000ee2000c2e1d00 */
[----:B------:R-:W-:-:S04]  /*01c0*/  IADD3 R2, R0, 0x200, RZ ;  /* 0x0000020000027810 */ /* 0x000fc80007ffe0ff */
[----:B------:R-:W-:Y:S02]  /*01d0*/  ISETP.GE.AND P0, PT, R2, 0x28800, PT ;  /* 0x000288000200780c */ /* 0x000fe40003f06270 */
[----:B------:R-:W-:Y:S02]  /*01e0*/  CS2R R24, SRZ ;  /* 0x0000000000187805 */ /* 0x000fe4000001ff00 */
[----:B------:R-:W-:Y:S02]  /*01f0*/  CS2R R26, SRZ ;  /* 0x00000000001a7805 */ /* 0x000fe4000001ff00 */
[----:B------:R-:W-:Y:S02]  /*0200*/  CS2R R16, SRZ ;  /* 0x0000000000107805 */ /* 0x000fe4000001ff00 */
[----:B------:R-:W-:Y:S02]  /*0210*/  CS2R R18, SRZ ;  /* 0x0000000000127805 */ /* 0x000fe4000001ff00 */
[----:B------:R-:W-:-:S02]  /*0220*/  CS2R R20, SRZ ;  /* 0x0000000000147805 */ /* 0x000fc4000001ff00 */
[----:B------:R-:W-:Y:S01]  /*0230*/  CS2R R22, SRZ ;  /* 0x0000000000167805 */ /* 0x000fe2000001ff00 */
[----:B------:R-:W4:Y:S04]  /*0240*/  @!P0 LDG.E.EL.128 R24, desc[UR4][R28.64] ;  /* 0x000000041c188981 */ /* 0x000f28000c2e1d00 */
[----:B------:R-:W5:Y:S04]  /*0250*/  @!P0 LDG.E.128 R16, desc[UR4][R32.64+0x800] ;  /* 0x0008000420108981 */ /* 0x000f68000c1e1d00 */
[----:B------:R1:W5:Y:S01]  /*0260*/  @!P0 LDG.E.EL.128 R20, desc[UR4][R30.64] ;  /* 0x000000041e148981 */ /* 0x000362000c2e1d00 */
[----:B------:R-:W-:Y:S01]  /*0270*/  HFMA2.MMA R2, -RZ, RZ, 1.625, 0 ;  /* 0x3e800000ff027435 */ /* 0x000fe200000001ff */
[----:B-1----:R-:W1:Y:S02]  /*0280*/  LDC.64 R30, c[0x0][0x238] ;  /* 0x00008e00ff1e7b82 */ /* 0x002e640000000a00 */
[----:B-1----:R-:W-:-:S04]  /*0290*/  IMAD.WIDE R30, R3, 0x4, R30 ;  /* 0x00000004031e7825 */ /* 0x002fc800078e021e */
[----:B--2---:R-:W-:Y:S01]  /*02a0*/  FADD R12, R12, 9.9999997473787516356e-06 ;  /* 0x3727c5ac0c0c7421 */ /* 0x004fe20000000000 */
[----:B---3--:R-:W-:-:S05]  /*02b0*/  FADD R5, -R9, R5 ;  /* 0x0000000509057221 */ /* 0x008fca0000000100 */
[----:B------:R-:W1:Y:S01]  /*02c0*/  MUFU.SQRT R12, R12 ;  /* 0x0000000c000c7308 */ /* 0x000e620000002000 */
[----:B------:R-:W-:Y:S01]  /*02d0*/  FADD R9, R13, 9.9999997473787516356e-06 ;  /* 0x3727c5ac0d097421 */ /* 0x000fe20000000000 */
[----:B------:R-:W-:Y:S01]  /*02e0*/  FADD R4, -R8, R4 ;  /* 0x0000000408047221 */ /* 0x000fe20000000100 */
[----:B------:R-:W-:Y:S01]  /*02f0*/  FADD R8, R14, 9.9999997473787516356e-06 ;  /* 0x3727c5ac0e087421 */ /* 0x000fe20000000000 */
[----:B------:R-:W-:-:S04]  /*0300*/  FADD R13, R15, 9.9999997473787516356e-06 ;  /* 0x3727c5ac0f0d7421 */ /* 0x000fc80000000000 */
[----:B------:R-:W2:Y:S01]  /*0310*/  MUFU.SQRT R9, R9 ;  /* 0x0000000900097308 */ /* 0x000ea20000002000 */
[----:B-1----:R-:W-:-:S07]  /*0320*/  FSETP.GT.AND P5, PT, R12, 8.50705917302346158658e+37, PT ;  /* 0x7e8000000c00780b */ /* 0x002fce0003fa4000 */
[----:B------:R-:W1:Y:S01]  /*0330*/  MUFU.SQRT R8, R8 ;  /* 0x0000000800087308 */ /* 0x000e620000002000 */
[----:B------:R-:W-:-:S07]  /*0340*/  FSETP.GEU.AND P2, PT, R12, 1.175494350822287508e-38, PT ;  /* 0x008000000c00780b */ /* 0x000fce0003f4e000 */
[----:B------:R-:W3:Y:S01]  /*0350*/  MUFU.SQRT R13, R13 ;  /* 0x0000000d000d7308 */ /* 0x000ee20000002000 */
[----:B--2---:R-:W-:Y:S01]  /*0360*/  FSETP.GT.AND P3, PT, R9, 8.50705917302346158658e+37, PT ;  /* 0x7e8000000900780b */ /* 0x004fe20003f64000 */
[----:B------:R-:W-:Y:S01]  /*0370*/  FADD R7, -R11, R7 ;  /* 0x000000070b077221 */ /* 0x000fe20000000100 */
[----:B------:R-:W-:Y:S01]  /*0380*/  FSEL R11, R2, 1, P5 ;  /* 0x3f800000020b7808 */ /* 0x000fe20002800000 */
[----:B----4-:R-:W-:Y:S01]  /*0390*/  FADD R25, R25, 9.9999997473787516356e-06 ;  /* 0x3727c5ac19197421 */ /* 0x010fe20000000000 */
[----:B------:R-:W-:Y:S01]  /*03a0*/  @P5 FMUL R12, R12, 0.25 ;  /* 0x3e8000000c0c5820 */ /* 0x000fe20000400000 */
[----:B-1----:R-:W-:Y:S02]  /*03b0*/  FSETP.GT.AND P6, PT, R8, 8.50705917302346158658e+37, PT ;  /* 0x7e8000000800780b */ /* 0x002fe40003fc4000 */
[----:B------:R-:W1:Y:S01]  /*03c0*/  MUFU.SQRT R14, R25 ;  /* 0x00000019000e7308 */ /* 0x000e620000002000 */
[----:B------:R-:W-:Y:S01]  /*03d0*/  @!P2 FMUL R12, R12, 16777216 ;  /* 0x4b8000000c0ca820 */ /* 0x000fe20000400000 */
[----:B------:R-:W-:Y:S01]  /*03e0*/  @!P2 FMUL R11, R11, 16777216 ;  /* 0x4b8000000b0ba820 */ /* 0x000fe20000400000 */
[----:B------:R-:W-:Y:S01]  /*03f0*/  FADD R24, R24, 9.9999997473787516356e-06 ;  /* 0x3727c5ac18187421 */ /* 0x000fe20000000000 */
[----:B------:R-:W-:Y:S01]  /*0400*/  FSETP.GEU.AND P5, PT, R8, 1.175494350822287508e-38, PT ;  /* 0x008000000800780b */ /* 0x000fe20003fae000 */
[----:B-----5:R-:W-:Y:S01]  /*0410*/  FADD R20, -R20, R16 ;  /* 0x0000001014147221 */ /* 0x020fe20000000100 */
[----:B---3--:R-:W-:-:S02]  /*0420*/  FSETP.GT.AND P2, PT, R13, 8.50705917302346158658e+37, PT ;  /* 0x7e8000000d00780b */ /* 0x008fc40003f44000 */
[C---:B------:R-:W-:Y:S01]  /*0430*/  FSETP.GEU.AND P4, PT, R9.reuse, 1.175494350822287508e-38, PT ;  /* 0x008000000900780b */ /* 0x040fe20003f8e000 */
[----:B------:R-:W-:Y:S01]  /*0440*/  @P3 FMUL R9, R9, 0.25 ;  /* 0x3e80000009093820 */ /* 0x000fe20000400000 */
[----:B------:R-:W-:Y:S01]  /*0450*/  FSEL R16, R2, 1, P3 ;  /* 0x3f80000002107808 */ /* 0x000fe20001800000 */
[----:B------:R2:W3:Y:S01]  /*0460*/  MUFU.SQRT R15, R24 ;  /* 0x00000018000f7308 */ /* 0x0004e20000002000 */
[----:B------:R-:W-:Y:S01]  /*0470*/  FSETP.GEU.AND P3, PT, R13, 1.175494350822287508e-38, PT ;  /* 0x008000000d00780b */ /* 0x000fe20003f6e000 */
[----:B------:R-:W-:Y:S01]  /*0480*/  @P6 FMUL R8, R8, 0.25 ;  /* 0x3e80000008086820 */ /* 0x000fe20000400000 */
[----:B------:R-:W-:Y:S01]  /*0490*/  FADD R27, R27, 9.9999997473787516356e-06 ;  /* 0x3727c5ac1b1b7421 */ /* 0x000fe20000000000 */
[----:B------:R-:W-:Y:S01]  /*04a0*/  FADD R6, -R10, R6 ;  /* 0x000000060a067221 */ /* 0x000fe20000000100 */
[----:B--2---:R-:W-:Y:S01]  /*04b0*/  FSEL R24, R2, 1, P6 ;  /* 0x3f80000002187808 */ /* 0x004fe20003000000 */
[----:B------:R-:W-:Y:S02]  /*04c0*/  @!P5 FMUL R8, R8, 16777216 ;  /* 0x4b8000000808d820 */ /* 0x000fe40000400000 */
[----:B------:R-:W-:Y:S01]  /*04d0*/  @P2 FMUL R13, R13, 0.25 ;  /* 0x3e8000000d0d2820 */ /* 0x000fe20000400000 */
[----:B------:R-:W2:Y:S01]  /*04e0*/  MUFU.SQRT R10, R27 ;  /* 0x0000001b000a7308 */ /* 0x000ea20000002000 */
[----:B------:R-:W-:Y:S01]  /*04f0*/  @!P5 FMUL R24, R24, 16777216 ;  /* 0x4b8000001818d820 */ /* 0x000fe20000400000 */
[----:B-1----:R-:W-:-:S03]  /*0500*/  FSETP.GT.AND P5, PT, R14, 8.50705917302346158658e+37, PT ;  /* 0x7e8000000e00780b */ /* 0x002fc60003fa4000 */
[----:B------:R-:W-:Y:S01]  /*0510*/  @!P3 FMUL R13, R13, 16777216 ;  /* 0x4b8000000d0db820 */ /* 0x000fe20000400000 */
[----:B------:R-:W-:Y:S01]  /*0520*/  FSEL R25, R2, 1, P2 ;  /* 0x3f80000002197808 */ /* 0x000fe20001000000 */
[----:B------:R-:W-:Y:S01]  /*0530*/  @!P4 FMUL R9, R9, 16777216 ;  /* 0x4b8000000909c820 */ /* 0x000fe20000400000 */
[----:B------:R-:W-:Y:S01]  /*0540*/  @!P4 FMUL R16, R16, 16777216 ;  /* 0x4b8000001010c820 */ /* 0x000fe20000400000 */
[----:B------:R-:W-:Y:S01]  /*0550*/  FSETP.GEU.AND P2, PT, R14, 1.175494350822287508e-38, PT ;  /* 0x008000000e00780b */ /* 0x000fe20003f4e000 */
[----:B------:R-:W1:Y:S01]  /*0560*/  MUFU.RCP R29, R8 ;  /* 0x00000008001d7308 */ /* 0x000e620000001000 */
[----:B---3--:R-:W-:Y:S01]  /*0570*/  FSETP.GT.AND P4, PT, R15, 8.50705917302346158658e+37, PT ;  /* 0x7e8000000f00780b */ /* 0x008fe20003f84000 */
[----:B------:R-:W-:-:S06]  /*0580*/  FADD R21, -R21, R17 ;  /* 0x0000001115157221 */ /* 0x000fcc0000000100 */
[----:B------:R-:W3:Y:S01]  /*0590*/  MUFU.RCP R28, R13 ;  /* 0x0000000d001c7308 */ /* 0x000ee20000001000 */
[----:B------:R-:W-:Y:S01]  /*05a0*/  @P5 FMUL R14, R14, 0.25 ;  /* 0x3e8000000e0e5820 */ /* 0x000fe20000400000 */
[----:B------:R-:W-:-:S06]  /*05b0*/  @!P3 FMUL R25, R25, 16777216 ;  /* 0x4b8000001919b820 */ /* 0x000fcc0000400000 */
[----:B------:R-:W4:Y:S01]  /*05c0*/  MUFU.RCP R12, R12 ;  /* 0x0000000c000c7308 */ /* 0x000f220000001000 */
[----:B--2---:R-:W-:-:S07]  /*05d0*/  FSETP.GT.AND P3, PT, R10, 8.50705917302346158658e+37, PT ;  /* 0x7e8000000a00780b */ /* 0x004fce0003f64000 */
[----:B------:R2:W5:Y:S01]  /*05e0*/  MUFU.RCP R17, R9 ;  /* 0x0000000900117308 */ /* 0x0005620000001000 */
[----:B------:R-:W-:Y:S01]  /*05f0*/  FADD R22, -R22, R18 ;  /* 0x0000001216167221 */ /* 0x000fe20000000100 */
[C---:B------:R-:W-:Y:S01]  /*0600*/  FSETP.GEU.AND P6, PT, R15.reuse, 1.175494350822287508e-38, PT ;  /* 0x008000000f00780b */ /* 0x040fe20003fce000 */
[----:B------:R-:W-:Y:S01]  /*0610*/  @!P2 FMUL R14, R14, 16777216 ;  /* 0x4b8000000e0ea820 */ /* 0x000fe20000400000 */
[----:B--2---:R-:W2:Y:S01]  /*0620*/  LDC.64 R8, c[0x0][0x230] ;  /* 0x00008c00ff087b82 */ /* 0x004ea20000000a00 */
[----:B------:R-:W-:Y:S01]  /*0630*/  @P4 FMUL R15, R15, 0.25 ;  /* 0x3e8000000f0f4820 */ /* 0x000fe20000400000 */
[----:B------:R-:W-:Y:S01]  /*0640*/  FSEL R18, R2, 1, P4 ;  /* 0x3f80000002127808 */ /* 0x000fe20002000000 */
[----:B------:R-:W-:Y:S01]  /*0650*/  FADD R27, -R23, R19 ;  /* 0x00000013171b7221 */ /* 0x000fe20000000100 */
[----:B------:R-:W-:Y:S01]  /*0660*/  FSETP.GEU.AND P4, PT, R10, 1.175494350822287508e-38, PT ;  /* 0x008000000a00780b */ /* 0x000fe20003f8e000 */
[----:B-1----:R-:W-:Y:S01]  /*0670*/  FMUL R19, R29, R24 ;  /* 0x000000181d137220 */ /* 0x002fe20000400000 */
[----:B---3--:R-:W-:Y:S01]  /*0680*/  FMUL R32, R28, R25 ;  /* 0x000000191c207220 */ /* 0x008fe20000400000 */
[----:B------:R-:W1:Y:S01]  /*0690*/  MUFU.RCP R24, R14 ;  /* 0x0000000e00187308 */ /* 0x000e620000001000 */
[----:B----4-:R-:W-:Y:S01]  /*06a0*/  FMUL R11, R12, R11 ;  /* 0x0000000b0c0b7220 */ /* 0x010fe20000400000 */
[----:B-----5:R-:W-:Y:S01]  /*06b0*/  FMUL R12, R17, R16 ;  /* 0x00000010110c7220 */ /* 0x020fe20000400000 */
[----:B------:R-:W-:Y:S01]  /*06c0*/  FMUL R16, R32, R7 ;  /* 0x0000000720107220 */ /* 0x000fe20000400000 */
[----:B------:R-:W-:Y:S01]  /*06d0*/  FSEL R7, R2, 1, P5 ;  /* 0x3f80000002077808 */ /* 0x000fe20002800000 */
[----:B------:R-:W-:-:S04]  /*06e0*/  @P3 FMUL R10, R10, 0.25 ;  /* 0x3e8000000a0a3820 */ /* 0x000fc80000400000 */
[----:B------:R-:W-:Y:S01]  /*06f0*/  @!P2 FMUL R7, R7, 16777216 ;  /* 0x4b8000000707a820 */ /* 0x000fe20000400000 */
[----:B------:R-:W-:Y:S01]  /*0700*/  @!P4 FMUL R10, R10, 16777216 ;  /* 0x4b8000000a0ac820 */ /* 0x000fe20000400000 */
[----:B------:R-:W-:Y:S01]  /*0710*/  FMUL R13, R19, R6 ;  /* 0x00000006130d7220 */ /* 0x000fe20000400000 */
[----:B------:R-:W-:Y:S01]  /*0720*/  FMUL R12, R12, R5 ;  /* 0x000000050c0c7220 */ /* 0x000fe20000400000 */
[----:B------:R-:W-:Y:S01]  /*0730*/  FMUL R25, R11, R4 ;  /* 0x000000040b197220 */ /* 0x000fe20000400000 */
[----:B------:R3:W4:Y:S01]  /*0740*/  MUFU.RCP R28, R10 ;  /* 0x0000000a001c7308 */ /* 0x0007220000001000 */
[----:B-1----:R-:W-:Y:S01]  /*0750*/  FMUL R24, R24, R7 ;  /* 0x0000000718187220 */ /* 0x002fe20000400000 */
[----:B------:R-:W-:Y:S01]  /*0760*/  CS2R R4, SRZ ;  /* 0x0000000000047805 */ /* 0x000fe2000001ff00 */
[----:B--2---:R-:W-:Y:S01]  /*0770*/  IMAD.WIDE R32, R3, 0x4, R8 ;  /* 0x0000000403207825 */ /* 0x004fe200078e0208 */
[----:B------:R-:W-:Y:S02]  /*0780*/  CS2R R6, SRZ ;  /* 0x0000000000067805 */ /* 0x000fe4000001ff00 */
[----:B------:R-:W-:-:S02]  /*0790*/  CS2R R8, SRZ ;  /* 0x0000000000087805 */ /* 0x000fc4000001ff00 */
[----:B---3--:R-:W-:Y:S02]  /*07a0*/  CS2R R10, SRZ ;  /* 0x00000000000a7805 */ /* 0x008fe4000001ff00 */
[----:B------:R-:W2:Y:S04]  /*07b0*/  @!P1 LDG.E.EL.128 R4, desc[UR4][R32.64] ;  /* 0x0000000420049981 */ /* 0x000ea8000c2e1d00 */
[----:B------:R-:W2:Y:S01]  /*07c0*/  @!P1 LDG.E.EL.128 R8, desc[UR4][R30.64] ;  /* 0x000000041e089981 */ /* 0x000ea2000c2e1d00 */
[----:B------:R-:W-:-:S06]  /*07d0*/  @!P6 FMUL R15, R15, 16777216 ;  /* 0x4b8000000f0fe820 */ /* 0x000fcc0000400000 */
[----:B------:R-:W1:Y:S01]  /*07e0*/  MUFU.RCP R15, R15 ;  /* 0x0000000f000f7308 */ /* 0x000e620000001000 */
[----:B------:R-:W-:Y:S01]  /*07f0*/  FSEL R17, R2, 1, P3 ;  /* 0x3f80000002117808 */ /* 0x000fe20001800000 */
[----:B------:R-:W-:-:S04]  /*0800*/  @!P6 FMUL R18, R18, 16777216 ;  /* 0x4b8000001212e820 */ /* 0x000fc80000400000 */
[----:B------:R-:W-:-:S04]  /*0810*/  @!P4 FMUL R17, R17, 16777216 ;  /* 0x4b8000001111c820 */ /* 0x000fc80000400000 */
[----:B----4-:R-:W-:Y:S01]  /*0820*/  FMUL R28, R28, R17 ;  /* 0x000000111c1c7220 */ /* 0x010fe20000400000 */
[----:B-1----:R-:W-:Y:S01]  /*0830*/  FMUL R23, R15, R18 ;  /* 0x000000120f177220 */ /* 0x002fe20000400000 */
[----:B------:R-:W-:Y:S02]  /*0840*/  CS2R R14, SRZ ;  /* 0x00000000000e7805 */ /* 0x000fe4000001ff00 */
[----:B------:R-:W-:Y:S01]  /*0850*/  CS2R R18, SRZ ;  /* 0x0000000000127805 */ /* 0x000fe2000001ff00 */
[----:B------:R-:W-:Y:S01]  /*0860*/  FADD R26, R26, 9.9999997473787516356e-06 ;  /* 0x3727c5ac1a1a7421 */ /* 0x000fe20000000000 */
[----:B--2---:R-:W-:Y:S01]  /*0870*/  FFMA R5, R12, R5, R9 ;  /* 0x000000050c057223 */ /* 0x004fe20000000009 */
[----:B------:R-:W-:Y:S01]  /*0880*/  FFMA R6, R13, R6, R10 ;  /* 0x000000060d067223 */ /* 0x000fe2000000000a */
[----:B------:R-:W-:Y:S01]  /*0890*/  FFMA R7, R16, R7, R11 ;  /* 0x0000000710077223 */ /* 0x000fe2000000000b */
[----:B------:R-:W-:Y:S02]  /*08a0*/  CS2R R12, SRZ ;  /* 0x00000000000c7805 */ /* 0x000fe4000001ff00 */
[----:B------:R-:W-:-:S04]  /*08b0*/  CS2R R16, SRZ ;  /* 0x0000000000107805 */ /* 0x000fc8000001ff00 */
[----:B------:R-:W2:Y:S04]  /*08c0*/  @!P0 LDG.E.EL.128 R12, desc[UR4][R32.64] ;  /* 0x00000004200c8981 */ /* 0x000ea8000c2e1d00 */
[----:B------:R-:W2:Y:S01]  /*08d0*/  @!P0 LDG.E.EL.128 R16, desc[UR4][R30.64] ;  /* 0x000000041e108981 */ /* 0x000ea2000c2e1d00 */
[----:B------:R-:W1:Y:S02]  /*08e0*/  MUFU.SQRT R9, R26 ;  /* 0x0000001a00097308 */ /* 0x000e640000002000 */
[C---:B-1----:R-:W-:Y:S02]  /*08f0*/  FSETP.GT.AND P2, PT, R9.reuse, 8.50705917302346158658e+37, PT ;  /* 0x7e8000000900780b */ /* 0x042fe40003f44000 */
[----:B------:R-:W-:-:S11]  /*0900*/  FSETP.GEU.AND P3, PT, R9, 1.175494350822287508e-38, PT ;  /* 0x008000000900780b */ /* 0x000fd60003f6e000 */
[----:B------:R-:W-:-:S04]  /*0910*/  @P2 FMUL R9, R9, 0.25 ;  /* 0x3e80000009092820 */ /* 0x000fc80000400000 */
[----:B------:R-:W-:Y:S01]  /*0920*/  @!P3 FMUL R9, R9, 16777216 ;  /* 0x4b8000000909b820 */ /* 0x000fe20000400000 */
[----:B------:R-:W-:-:S05]  /*0930*/  FSEL R2, R2, 1, P2 ;  /* 0x3f80000002027808 */ /* 0x000fca0001000000 */
[----:B------:R-:W1:Y:S01]  /*0940*/  MUFU.RCP R9, R9 ;  /* 0x0000000900097308 */ /* 0x000e620000001000 */
[----:B------:R-:W-:Y:S01]  /*0950*/  @!P3 FMUL R2, R2, 16777216 ;  /* 0x4b8000000202b820 */ /* 0x000fe20000400000 */
[----:B------:R-:W-:Y:S01]  /*0960*/  FSETP.GT.AND P5, PT, R7, RZ, PT ;  /* 0x000000ff0700720b */ /* 0x000fe20003fa4000 */
[----:B------:R-:W-:Y:S01]  /*0970*/  FFMA R4, R25, R4, R8 ;  /* 0x0000000419047223 */ /* 0x000fe20000000008 */
[----:B------:R-:W-:Y:S02]  /*0980*/  FSETP.GT.AND P6, PT, R6, RZ, PT ;  /* 0x000000ff0600720b */ /* 0x000fe40003fc4000 */
[----:B------:R-:W-:Y:S01]  /*0990*/  FSETP.GT.AND P2, PT, R5, RZ, PT ;  /* 0x000000ff0500720b */ /* 0x000fe20003f44000 */
[----:B-1----:R-:W-:Y:S02]  /*09a0*/  FMUL R11, R9, R2 ;  /* 0x00000002090b7220 */ /* 0x002fe40000400000 */
[----:B------:R-:W1:Y:S01]  /*09b0*/  LDC.64 R2, c[0x0][0x210] ;  /* 0x00008400ff027b82 */ /* 0x000e620000000a00 */
[----:B------:R-:W-:Y:S01]  /*09c0*/  FMUL R28, R28, R27 ;  /* 0x0000001b1c1c7220 */ /* 0x000fe20000400000 */
[----:B------:R-:W-:Y:S01]  /*09d0*/  FMUL R11, R11, R22 ;  /* 0x000000160b0b7220 */ /* 0x000fe20000400000 */
[----:B------:R-:W-:Y:S01]  /*09e0*/  FMUL R24, R24, R21 ;  /* 0x0000001518187220 */ /* 0x000fe20000400000 */
[----:B------:R-:W-:Y:S01]  /*09f0*/  FMUL R23, R23, R20 ;  /* 0x0000001417177220 */ /* 0x000fe20000400000 */
[----:B------:R-:W-:Y:S01]  /*0a00*/  FSETP.GT.AND P3, PT, R4, RZ, PT ;  /* 0x000000ff0400720b */ /* 0x000fe20003f64000 */
[----:B------:R-:W-:-:S02]  /*0a10*/  @!P5 FMUL R7, R7, 0.0099999997764825820923 ;  /* 0x3c23d70a0707d820 */ /* 0x000fc40000400000 */
[----:B------:R-:W-:Y:S02]  /*0a20*/  @!P6 FMUL R6, R6, 0.0099999997764825820923 ;  /* 0x3c23d70a0606e820 */ /* 0x000fe40000400000 */
[----:B------:R-:W-:-:S08]  /*0a30*/  @!P2 FMUL R5, R5, 0.0099999997764825820923 ;  /* 0x3c23d70a0505a820 */ /* 0x000fd00000400000 */
[----:B------:R-:W-:Y:S01]  /*0a40*/  @!P3 FMUL R4, R4, 0.0099999997764825820923 ;  /* 0x3c23d70a0404b820 */ /* 0x000fe20000400000 */
[----:B-1----:R-:W-:-:S05]  /*0a50*/  IMAD.WIDE R2, R0, 0x4, R2 ;  /* 0x0000000400027825 */ /* 0x002fca00078e0202 */
[----:B------:R1:W-:Y:S01]  /*0a60*/  @!P1 STG.E.128 desc[UR4][R2.64], R4 ;  /* 0x0000000402009986 */ /* 0x0003e2000c101d04 */
[----:B--2---:R-:W-:Y:S01]  /*0a70*/  FFMA R15, R28, R15, R19 ;  /* 0x0000000f1c0f7223 */ /* 0x004fe20000000013 */
[----:B------:R-:W-:Y:S01]  /*0a80*/  FFMA R14, R11, R14, R18 ;  /* 0x0000000e0b0e7223 */ /* 0x000fe20000000012 */
[----:B------:R-:W-:Y:S01]  /*0a90*/  FFMA R12, R23, R12, R16 ;  /* 0x0000000c170c7223 */ /* 0x000fe20000000010 */
[----:B------:R-:W-:Y:S02]  /*0aa0*/  FFMA R13, R24, R13, R17 ;  /* 0x0000000d180d7223 */ /* 0x000fe40000000011 */
[----:B------:R-:W-:Y:S02]  /*0ab0*/  FSETP.GT.AND P4, PT, R15, RZ, PT ;  /* 0x000000ff0f00720b */ /* 0x000fe40003f84000 */
[----:B------:R-:W-:Y:S02]  /*0ac0*/  FSETP.GT.AND P5, PT, R14, RZ, PT ;  /* 0x000000ff0e00720b */ /* 0x000fe40003fa4000 */
[----:B------:R-:W-:-:S02]  /*0ad0*/  FSETP.GT.AND P6, PT, R13, RZ, PT ;  /* 0x000000ff0d00720b */ /* 0x000fc40003fc4000 */
[----:B------:R-:W-:-:S07]  /*0ae0*/  FSETP.GT.AND P2, PT, R12, RZ, PT ;  /* 0x000000ff0c00720b */ /* 0x000fce0003f44000 */
[----:B------:R-:W-:Y:S02]  /*0af0*/  @!P4 FMUL R15, R15, 0.0099999997764825820923 ;  /* 0x3c23d70a0f0fc820 */ /* 0x000fe40000400000 */
[----:B------:R-:W-:Y:S02]  /*0b00*/  @!P5 FMUL R14, R14, 0.0099999997764825820923 ;  /* 0x3c23d70a0e0ed820 */ /* 0x000fe40000400000 */
[----:B------:R-:W-:Y:S02]  /*0b10*/  @!P6 FMUL R13, R13, 0.0099999997764825820923 ;  /* 0x3c23d70a0d0de820 */ /* 0x000fe40000400000 */
[----:B------:R-:W-:Y:S01]  /*0b20*/  @!P2 FMUL R12, R12, 0.0099999997764825820923 ;  /* 0x3c23d70a0c0ca820 */ /* 0x000fe20000400000 */
[----:B-1----:R-:W-:Y:S06]  /*0b30*/  @P0 EXIT ;  /* 0x000000000000094d */ /* 0x002fec0003800000 */
[----:B------:R-:W-:Y:S01]  /*0b40*/  STG.E.128 desc[UR4][R2.64+0x800], R12 ;  /* 0x0008000c02007986 */ /* 0x000fe2000c101d04 */
[----:B------:R-:W-:Y:S05]  /*0b50*/  EXIT ;  /* 0x000000000000794d */ /* 0x000fea0003800000 */
.L_x_0:
[----:B------:R-:W-:-:S00]  /*0b60*/  BRA `(.L_x_0) ;  /* 0xfffffffc00fc7947 */ /* 0x000fc0000383ffff */
[----:B------:R-:W-:-:S00]  /*0b70*/  NOP ;  /* 0x0000000000007918 */ /* 0x000fc00000000000 */
        /* <DEDUP_REMOVED lines=8> */
.L_x_1:


//--------------------- .nv.global.init           --------------------------
	.section	.nv.global.init,"aw",@progbits
.nv.global.init:
	.type		_$_str,@object
	.size		_$_str,(_$_str_$_2 - _$_str)
_$_str:
        /*0000*/ 	.byte	0x5f, 0x5f, 0x43, 0x55, 0x44, 0x41, 0x5f, 0x46, 0x54, 0x5a, 0x00
	.type		_$_str_$_2,@object
	.size		_$_str_$_2,(.L_1 - _$_str_$_2)
_$_str_$_2:
        /*000b*/ 	.byte	0x5f, 0x5f, 0x43, 0x55, 0x44, 0x41, 0x5f, 0x50, 0x52, 0x45, 0x43, 0x5f, 0x53, 0x51, 0x52, 0x54
        /*001b*/ 	.byte	0x00
.L_1:


//--------------------- .nv.constant0.triton_poi_fused__native_batch_norm_legit_no_training_leaky_relu_10 --------------------------
	.section	.nv.constant0.triton_poi_fused__native_batch_norm_legit_no_training_leaky_relu_10,"a",@progbits
	.sectionflags	@""
	.align	4
.nv.constant0.triton_poi_fused__native_batch_norm_legit_no_training_leaky_relu_10:
	.zero		580
